	.headerflags	@"EF_CUDA_TEXMODE_UNIFIED EF_CUDA_64BIT_ADDRESS EF_CUDA_ACCELERATORS EF_CUDA_SM90 EF_CUDA_VIRTUAL_SM(EF_CUDA_SM90)"
	.elftype	@"ET_EXEC"


//--------------------- .nv.info                  --------------------------
	.section	.nv.info,"",@"SHT_CUDA_INFO"
	.align	4


	//----- nvinfo : EIATTR_REGCOUNT
	.align		4
        /*0000*/ 	.byte	0x04, 0x2f
        /*0002*/ 	.short	(.L_3 - .L_2)
	.align		4
.L_2:
        /*0004*/ 	.word	index@(triton_poi_fused__native_batch_norm_legit_no_training_convolution_29)
        /*0008*/ 	.word	0x00000013


	//----- nvinfo : EIATTR_MIN_STACK_SIZE
	.align		4
.L_3:
        /*000c*/ 	.byte	0x04, 0x12
        /*000e*/ 	.short	(.L_5 - .L_4)
	.align		4
.L_4:
        /*0010*/ 	.word	index@(triton_poi_fused__native_batch_norm_legit_no_training_convolution_29)
        /*0014*/ 	.word	0x00000000


	//----- nvinfo : EIATTR_FRAME_SIZE
	.align		4
.L_5:
        /*0018*/ 	.byte	0x04, 0x11
        /*001a*/ 	.short	(.L_7 - .L_6)
	.align		4
.L_6:
        /*001c*/ 	.word	index@(triton_poi_fused__native_batch_norm_legit_no_training_convolution_29)
        /*0020*/ 	.word	0x00000000


	//----- nvinfo : EIATTR_MIN_STACK_SIZE
	.align		4
.L_7:
        /*0024*/ 	.byte	0x04, 0x12
        /*0026*/ 	.short	(.L_9 - .L_8)
	.align		4
.L_8:
        /*0028*/ 	.word	index@(triton_poi_fused__native_batch_norm_legit_no_training_convolution_29)
        /*002c*/ 	.word	0x00000000
.L_9:


//--------------------- .nv.info.triton_poi_fused__native_batch_norm_legit_no_training_convolution_29 --------------------------
	.section	.nv.info.triton_poi_fused__native_batch_norm_legit_no_training_convolution_29,"",@"SHT_CUDA_INFO"
	.sectionflags	@""
	.align	4


	//----- nvinfo : EIATTR_CUDA_API_VERSION
	.align		4
        /*0000*/ 	.byte	0x04, 0x37
        /*0002*/ 	.short	(.L_11 - .L_10)
.L_10:
        /*0004*/ 	.word	0x0000007c


	//----- nvinfo : EIATTR_KPARAM_INFO
	.align		4
.L_11:
        /*0008*/ 	.byte	0x04, 0x17
        /*000a*/ 	.short	(.L_13 - .L_12)
.L_12:
        /*000c*/ 	.word	0x00000000
        /*0010*/ 	.short	0x0007
        /*0012*/ 	.short	0x0038
        /*0014*/ 	.byte	0x00, 0xf0, 0x11, 0x00


	//----- nvinfo : EIATTR_KPARAM_INFO
	.align		4
.L_13:
        /*0018*/ 	.byte	0x04, 0x17
        /*001a*/ 	.short	(.L_15 - .L_14)
.L_14:
        /*001c*/ 	.word	0x00000000
        /*0020*/ 	.short	0x0006
        /*0022*/ 	.short	0x0030
        /*0024*/ 	.byte	0x00, 0xf4, 0x21, 0x00


	//----- nvinfo : EIATTR_KPARAM_INFO
	.align		4
.L_15:
        /*0028*/ 	.byte	0x04, 0x17
        /*002a*/ 	.short	(.L_17 - .L_16)
.L_16:
        /*002c*/ 	.word	0x00000000
        /*0030*/ 	.short	0x0005
        /*0032*/ 	.short	0x0028
        /*0034*/ 	.byte	0x00, 0xf4, 0x21, 0x00


	//----- nvinfo : EIATTR_KPARAM_INFO
	.align		4
.L_17:
        /*0038*/ 	.byte	0x04, 0x17
        /*003a*/ 	.short	(.L_19 - .L_18)
.L_18:
        /*003c*/ 	.word	0x00000000
        /*0040*/ 	.short	0x0004
        /*0042*/ 	.short	0x0020
        /*0044*/ 	.byte	0x00, 0xf4, 0x21, 0x00


	//----- nvinfo : EIATTR_KPARAM_INFO
	.align		4
.L_19:
        /*0048*/ 	.byte	0x04, 0x17
        /*004a*/ 	.short	(.L_21 - .L_20)
.L_20:
        /*004c*/ 	.word	0x00000000
        /*0050*/ 	.short	0x0003
        /*0052*/ 	.short	0x0018
        /*0054*/ 	.byte	0x00, 0xf4, 0x21, 0x00


	//----- nvinfo : EIATTR_KPARAM_INFO
	.align		4
.L_21:
        /*0058*/ 	.byte	0x04, 0x17
        /*005a*/ 	.short	(.L_23 - .L_22)
.L_22:
        /*005c*/ 	.word	0x00000000
        /*0060*/ 	.short	0x0002
        /*0062*/ 	.short	0x0010
        /*0064*/ 	.byte	0x00, 0xf4, 0x21, 0x00


	//----- nvinfo : EIATTR_KPARAM_INFO
	.align		4
.L_23:
        /*0068*/ 	.byte	0x04, 0x17
        /*006a*/ 	.short	(.L_25 - .L_24)
.L_24:
        /*006c*/ 	.word	0x00000000
        /*0070*/ 	.short	0x0001
        /*0072*/ 	.short	0x0008
        /*0074*/ 	.byte	0x00, 0xf4, 0x21, 0x00


	//----- nvinfo : EIATTR_KPARAM_INFO
	.align		4
.L_25:
        /*0078*/ 	.byte	0x04, 0x17
        /*007a*/ 	.short	(.L_27 - .L_26)
.L_26:
        /*007c*/ 	.word	0x00000000
        /*0080*/ 	.short	0x0000
        /*0082*/ 	.short	0x0000
        /*0084*/ 	.byte	0x00, 0xf4, 0x21, 0x00


	//----- nvinfo : EIATTR_SPARSE_MMA_MASK
	.align		4
.L_27:
        /*0088*/ 	.byte	0x03, 0x50
        /*008a*/ 	.short	0x0000


	//----- nvinfo : EIATTR_MAXREG_COUNT
	.align		4
        /*008c*/ 	.byte	0x03, 0x1b
        /*008e*/ 	.short	0x00ff


	//----- nvinfo : EIATTR_EXIT_INSTR_OFFSETS
	.align		4
        /*0090*/ 	.byte	0x04, 0x1c
        /*0092*/ 	.short	(.L_29 - .L_28)


	//   ....[0]....
.L_28:
        /*0094*/ 	.word	0x00000300


	//----- nvinfo : EIATTR_REQNTID
	.align		4
.L_29:
        /*0098*/ 	.byte	0x04, 0x10
        /*009a*/ 	.short	(.L_31 - .L_30)
.L_30:
        /*009c*/ 	.word	0x00000080
        /*00a0*/ 	.word	0x00000001
        /*00a4*/ 	.word	0x00000001


	//----- nvinfo : EIATTR_CBANK_PARAM_SIZE
	.align		4
.L_31:
        /*00a8*/ 	.byte	0x03, 0x19
        /*00aa*/ 	.short	0x003c


	//----- nvinfo : EIATTR_PARAM_CBANK
	.align		4
        /*00ac*/ 	.byte	0x04, 0x0a
        /*00ae*/ 	.short	(.L_33 - .L_32)
	.align		4
.L_32:
        /*00b0*/ 	.word	index@(.nv.constant0.triton_poi_fused__native_batch_norm_legit_no_training_convolution_29)
        /*00b4*/ 	.short	0x0210
        /*00b6*/ 	.short	0x003c


	//----- nvinfo : EIATTR_SW_WAR
	.align		4
.L_33:
        /*00b8*/ 	.byte	0x04, 0x36
        /*00ba*/ 	.short	(.L_35 - .L_34)
.L_34:
        /*00bc*/ 	.word	0x00000008
.L_35:


//--------------------- .nv.callgraph             --------------------------
	.section	.nv.callgraph,"",@"SHT_CUDA_CALLGRAPH"
	.align	4
	.sectionentsize	8
	.align		4
        /*0000*/ 	.word	0x00000000
	.align		4
        /*0004*/ 	.word	0xffffffff
	.align		4
        /*0008*/ 	.word	0x00000000
	.align		4
        /*000c*/ 	.word	0xfffffffe
	.align		4
        /*0010*/ 	.word	0x00000000
	.align		4
        /*0014*/ 	.word	0xfffffffd
	.align		4
        /*0018*/ 	.word	0x00000000
	.align		4
        /*001c*/ 	.word	0xfffffffc


//--------------------- .nv.constant4             --------------------------
	.section	.nv.constant4,"a",@progbits
	.align	8
	.align		8
.nv.constant4:
        /*0000*/ 	.dword	_$_str
	.align		8
        /*0008*/ 	.dword	_$_str_$_2


//--------------------- .text.triton_poi_fused__native_batch_norm_legit_no_training_convolution_29 --------------------------
	.section	.text.triton_poi_fused__native_batch_norm_legit_no_training_convolution_29,"ax",@progbits
	.align	128
        .global         triton_poi_fused__native_batch_norm_legit_no_training_convolution_29
        .type           triton_poi_fused__native_batch_norm_legit_no_training_convolution_29,@function
        .size           triton_poi_fused__native_batch_norm_legit_no_training_convolution_29,(.L_x_1 - triton_poi_fused__native_batch_norm_legit_no_training_convolution_29)
        .other          triton_poi_fused__native_batch_norm_legit_no_training_convolution_29,@"STO_CUDA_ENTRY STV_DEFAULT"
triton_poi_fused__native_batch_norm_legit_no_training_convolution_29:
.text.triton_poi_fused__native_batch_norm_legit_no_training_convolution_29:
[----:B------:R-:W-:Y:S01]  /*0000*/  LDC R1, c[0x0][0x28] ;  /* 0x00000a00ff017b82 */ /* 0x000fe20000000800 */
[----:B------:R-:W1:Y:S07]  /*0010*/  S2R R0, SR_TID.X ;  /* 0x0000000000007919 */ /* 0x000e6e0000002100 */
[----:B------:R-:W2:Y:S01]  /*0020*/  LDC.64 R10, c[0x0][0x228] ;  /* 0x00008a00ff0a7b82 */ /* 0x000ea20000000a00 */
[----:B------:R-:W-:Y:S01]  /*0030*/  ULDC.64 UR4, c[0x0][0x208] ;  /* 0x0000820000047ab9 */ /* 0x000fe20000000a00 */
[----:B------:R-:W3:Y:S06]  /*0040*/  S2R R3, SR_CTAID.X ;  /* 0x0000000000037919 */ /* 0x000eec0000002500 */
[----:B------:R-:W4:Y:S08]  /*0050*/  LDC.64 R6, c[0x0][0x218] ;  /* 0x00008600ff067b82 */ /* 0x000f300000000a00 */
[----:B------:R-:W5:Y:S08]  /*0060*/  LDC.64 R8, c[0x0][0x220] ;  /* 0x00008800ff087b82 */ /* 0x000f700000000a00 */
[----:B------:R-:W5:Y:S01]  /*0070*/  LDC.64 R12, c[0x0][0x230] ;  /* 0x00008c00ff0c7b82 */ /* 0x000f620000000a00 */
[----:B-1----:R-:W-:-:S07]  /*0080*/  LOP3.LUT R0, R0, 0x7f, RZ, 0xc0, !PT ;  /* 0x0000007f00007812 */ /* 0x002fce00078ec0ff */
[----:B------:R-:W1:Y:S01]  /*0090*/  LDC.64 R4, c[0x0][0x238] ;  /* 0x00008e00ff047b82 */ /* 0x000e620000000a00 */
[----:B---3--:R-:W-:Y:S02]  /*00a0*/  SHF.R.S32.HI R2, RZ, 0x18, R3 ;  /* 0x00000018ff027819 */ /* 0x008fe40000011403 */
[----:B------:R-:W-:Y:S02]  /*00b0*/  LEA R0, R3, R0, 0x7 ;  /* 0x0000000003007211 */ /* 0x000fe400078e38ff */
[----:B------:R-:W-:-:S04]  /*00c0*/  SGXT R3, R2, 0x1 ;  /* 0x000000010203781a */ /* 0x000fc80000000200 */
[----:B------:R-:W-:-:S04]  /*00d0*/  LEA.HI R3, R3, R0, RZ, 0xa ;  /* 0x0000000003037211 */ /* 0x000fc800078f50ff */
[----:B------:R-:W-:-:S04]  /*00e0*/  LOP3.LUT R3, R3, 0xfffffc00, RZ, 0xc0, !PT ;  /* 0xfffffc0003037812 */ /* 0x000fc800078ec0ff */
[----:B------:R-:W-:Y:S02]  /*00f0*/  IADD3 R15, R0, -R3, RZ ;  /* 0x80000003000f7210 */ /* 0x000fe40007ffe0ff */
[----:B------:R-:W3:Y:S03]  /*0100*/  LDC.64 R2, c[0x0][0x210] ;  /* 0x00008400ff027b82 */ /* 0x000ee60000000a00 */
[----:B--2---:R-:W-:-:S05]  /*0110*/  IMAD.WIDE R10, R15, 0x4, R10 ;  /* 0x000000040f0a7825 */ /* 0x004fca00078e020a */
[----:B------:R2:W2:Y:S01]  /*0120*/  LDG.E.EL R16, desc[UR4][R10.64] ;  /* 0x000000040a107981 */ /* 0x0004a2000c2e1900 */
[----:B----4-:R-:W-:-:S04]  /*0130*/  IMAD.WIDE R6, R15, 0x4, R6 ;  /* 0x000000040f067825 */ /* 0x010fc800078e0206 */
[C---:B-----5:R-:W-:Y:S02]  /*0140*/  IMAD.WIDE R8, R15.reuse, 0x4, R8 ;  /* 0x000000040f087825 */ /* 0x060fe400078e0208 */
[----:B------:R4:W5:Y:S02]  /*0150*/  LDG.E.EL R7, desc[UR4][R6.64] ;  /* 0x0000000406077981 */ /* 0x000964000c2e1900 */
[----:B---3--:R-:W-:Y:S02]  /*0160*/  IMAD.WIDE R2, R0, 0x4, R2 ;  /* 0x0000000400027825 */ /* 0x008fe400078e0202 */
[----:B------:R-:W3:Y:S04]  /*0170*/  LDG.E.EL R8, desc[UR4][R8.64] ;  /* 0x0000000408087981 */ /* 0x000ee8000c2e1900 */
[----:B------:R-:W5:Y:S01]  /*0180*/  LDG.E R14, desc[UR4][R2.64] ;  /* 0x00000004020e7981 */ /* 0x000f62000c1e1900 */
[----:B0-2---:R-:W-:-:S04]  /*0190*/  IMAD.WIDE R10, R15, 0x4, R12 ;  /* 0x000000040f0a7825 */ /* 0x005fc800078e020c */
[----:B-1----:R-:W-:Y:S02]  /*01a0*/  IMAD.WIDE R12, R15, 0x4, R4 ;  /* 0x000000040f0c7825 */ /* 0x002fe400078e0204 */
[----:B------:R-:W2:Y:S01]  /*01b0*/  LDG.E.EL R10, desc[UR4][R10.64] ;  /* 0x000000040a0a7981 */ /* 0x000ea2000c2e1900 */
[----:B----4-:R-:W-:Y:S01]  /*01c0*/  HFMA2.MMA R6, -RZ, RZ, 1.625, 0 ;  /* 0x3e800000ff067435 */ /* 0x010fe200000001ff */
[----:B------:R-:W0:Y:S02]  /*01d0*/  LDC.64 R4, c[0x0][0x240] ;  /* 0x00009000ff047b82 */ /* 0x000e240000000a00 */
[----:B------:R-:W2:Y:S01]  /*01e0*/  LDG.E.EL R13, desc[UR4][R12.64] ;  /* 0x000000040c0d7981 */ /* 0x000ea2000c2e1900 */
[----:B0-----:R-:W-:-:S04]  /*01f0*/  IMAD.WIDE R4, R0, 0x4, R4 ;  /* 0x0000000400047825 */ /* 0x001fc800078e0204 */
[----:B------:R-:W-:-:S04]  /*0200*/  FADD R16, R16, 9.9999997473787516356e-06 ;  /* 0x3727c5ac10107421 */ /* 0x000fc80000000000 */
[----:B------:R-:W0:Y:S02]  /*0210*/  MUFU.SQRT R15, R16 ;  /* 0x00000010000f7308 */ /* 0x000e240000002000 */
[C---:B0-----:R-:W-:Y:S02]  /*0220*/  FSETP.GT.AND P0, PT, R15.reuse, 8.50705917302346158658e+37, PT ;  /* 0x7e8000000f00780b */ /* 0x041fe40003f04000 */
[----:B------:R-:W-:-:S11]  /*0230*/  FSETP.GEU.AND P1, PT, R15, 1.175494350822287508e-38, PT ;  /* 0x008000000f00780b */ /* 0x000fd60003f2e000 */
[----:B------:R-:W-:-:S04]  /*0240*/  @P0 FMUL R15, R15, 0.25 ;  /* 0x3e8000000f0f0820 */ /* 0x000fc80000400000 */
[----:B------:R-:W-:-:S06]  /*0250*/  @!P1 FMUL R15, R15, 16777216 ;  /* 0x4b8000000f0f9820 */ /* 0x000fcc0000400000 */
[----:B------:R-:W0:Y:S01]  /*0260*/  MUFU.RCP R15, R15 ;  /* 0x0000000f000f7308 */ /* 0x000e220000001000 */
[----:B------:R-:W-:Y:S01]  /*0270*/  FSEL R6, R6, 1, P0 ;  /* 0x3f80000006067808 */ /* 0x000fe20000000000 */
[----:B-----5:R-:W-:-:S04]  /*0280*/  FADD R7, R14, R7 ;  /* 0x000000070e077221 */ /* 0x020fc80000000000 */
[----:B------:R-:W-:Y:S01]  /*0290*/  @!P1 FMUL R6, R6, 16777216 ;  /* 0x4b80000006069820 */ /* 0x000fe20000400000 */
[----:B---3--:R-:W-:-:S03]  /*02a0*/  FADD R8, -R8, R7 ;  /* 0x0000000708087221 */ /* 0x008fc60000000100 */
[----:B0-----:R-:W-:-:S04]  /*02b0*/  FMUL R9, R15, R6 ;  /* 0x000000060f097220 */ /* 0x001fc80000400000 */
[----:B------:R-:W-:-:S04]  /*02c0*/  FMUL R8, R8, R9 ;  /* 0x0000000908087220 */ /* 0x000fc80000400000 */
[----:B--2---:R-:W-:Y:S01]  /*02d0*/  FFMA R13, R10, R8, R13 ;  /* 0x000000080a0d7223 */ /* 0x004fe2000000000d */
[----:B------:R-:W-:Y:S04]  /*02e0*/  STG.E desc[UR4][R2.64], R7 ;  /* 0x0000000702007986 */ /* 0x000fe8000c101904 */
[----:B------:R-:W-:Y:S01]  /*02f0*/  STG.E desc[UR4][R4.64], R13 ;  /* 0x0000000d04007986 */ /* 0x000fe2000c101904 */
[----:B------:R-:W-:Y:S05]  /*0300*/  EXIT ;  /* 0x000000000000794d */ /* 0x000fea0003800000 */
.L_x_0:
[----:B------:R-:W-:-:S00]  /*0310*/  BRA `(.L_x_0) ;  /* 0xfffffffc00fc7947 */ /* 0x000fc0000383ffff */
[----:B------:R-:W-:-:S00]  /*0320*/  NOP ;  /* 0x0000000000007918 */ /* 0x000fc00000000000 */
        /* <DEDUP_REMOVED lines=13> */
.L_x_1:


//--------------------- .nv.global.init           --------------------------
	.section	.nv.global.init,"aw",@progbits
.nv.global.init:
	.type		_$_str,@object
	.size		_$_str,(_$_str_$_2 - _$_str)
_$_str:
        /*0000*/ 	.byte	0x5f, 0x5f, 0x43, 0x55, 0x44, 0x41, 0x5f, 0x46, 0x54, 0x5a, 0x00
	.type		_$_str_$_2,@object
	.size		_$_str_$_2,(.L_1 - _$_str_$_2)
_$_str_$_2:
        /*000b*/ 	.byte	0x5f, 0x5f, 0x43, 0x55, 0x44, 0x41, 0x5f, 0x50, 0x52, 0x45, 0x43, 0x5f, 0x53, 0x51, 0x52, 0x54
        /*001b*/ 	.byte	0x00
.L_1:


//--------------------- .nv.constant0.triton_poi_fused__native_batch_norm_legit_no_training_convolution_29 --------------------------
	.section	.nv.constant0.triton_poi_fused__native_batch_norm_legit_no_training_convolution_29,"a",@progbits
	.sectionflags	@""
	.align	4
.nv.constant0.triton_poi_fused__native_batch_norm_legit_no_training_convolution_29:
	.zero		588
